	.headerflags	@"EF_CUDA_TEXMODE_UNIFIED EF_CUDA_64BIT_ADDRESS EF_CUDA_ACCELERATORS EF_CUDA_SM90 EF_CUDA_VIRTUAL_SM(EF_CUDA_SM90)"
	.elftype	@"ET_EXEC"


//--------------------- .nv.info                  --------------------------
	.section	.nv.info,"",@"SHT_CUDA_INFO"
	.align	4


	//----- nvinfo : EIATTR_REGCOUNT
	.align		4
        /*0000*/ 	.byte	0x04, 0x2f
        /*0002*/ 	.short	(.L_1 - .L_0)
	.align		4
.L_0:
        /*0004*/ 	.word	index@(triton_poi_fused_mul_0)
        /*0008*/ 	.word	0x00000010


	//----- nvinfo : EIATTR_MIN_STACK_SIZE
	.align		4
.L_1:
        /*000c*/ 	.byte	0x04, 0x12
        /*000e*/ 	.short	(.L_3 - .L_2)
	.align		4
.L_2:
        /*0010*/ 	.word	index@(triton_poi_fused_mul_0)
        /*0014*/ 	.word	0x00000000


	//----- nvinfo : EIATTR_FRAME_SIZE
	.align		4
.L_3:
        /*0018*/ 	.byte	0x04, 0x11
        /*001a*/ 	.short	(.L_5 - .L_4)
	.align		4
.L_4:
        /*001c*/ 	.word	index@(triton_poi_fused_mul_0)
        /*0020*/ 	.word	0x00000000


	//----- nvinfo : EIATTR_MIN_STACK_SIZE
	.align		4
.L_5:
        /*0024*/ 	.byte	0x04, 0x12
        /*0026*/ 	.short	(.L_7 - .L_6)
	.align		4
.L_6:
        /*0028*/ 	.word	index@(triton_poi_fused_mul_0)
        /*002c*/ 	.word	0x00000000
.L_7:


//--------------------- .nv.info.triton_poi_fused_mul_0 --------------------------
	.section	.nv.info.triton_poi_fused_mul_0,"",@"SHT_CUDA_INFO"
	.sectionflags	@""
	.align	4


	//----- nvinfo : EIATTR_CUDA_API_VERSION
	.align		4
        /*0000*/ 	.byte	0x04, 0x37
        /*0002*/ 	.short	(.L_9 - .L_8)
.L_8:
        /*0004*/ 	.word	0x0000007c


	//----- nvinfo : EIATTR_KPARAM_INFO
	.align		4
.L_9:
        /*0008*/ 	.byte	0x04, 0x17
        /*000a*/ 	.short	(.L_11 - .L_10)
.L_10:
        /*000c*/ 	.word	0x00000000
        /*0010*/ 	.short	0x0002
        /*0012*/ 	.short	0x0010
        /*0014*/ 	.byte	0x00, 0xf0, 0x11, 0x00


	//----- nvinfo : EIATTR_KPARAM_INFO
	.align		4
.L_11:
        /*0018*/ 	.byte	0x04, 0x17
        /*001a*/ 	.short	(.L_13 - .L_12)
.L_12:
        /*001c*/ 	.word	0x00000000
        /*0020*/ 	.short	0x0001
        /*0022*/ 	.short	0x0008
        /*0024*/ 	.byte	0x00, 0xf4, 0x21, 0x00


	//----- nvinfo : EIATTR_KPARAM_INFO
	.align		4
.L_13:
        /*0028*/ 	.byte	0x04, 0x17
        /*002a*/ 	.short	(.L_15 - .L_14)
.L_14:
        /*002c*/ 	.word	0x00000000
        /*0030*/ 	.short	0x0000
        /*0032*/ 	.short	0x0000
        /*0034*/ 	.byte	0x00, 0xf4, 0x21, 0x00


	//----- nvinfo : EIATTR_SPARSE_MMA_MASK
	.align		4
.L_15:
        /*0038*/ 	.byte	0x03, 0x50
        /*003a*/ 	.short	0x0000


	//----- nvinfo : EIATTR_MAXREG_COUNT
	.align		4
        /*003c*/ 	.byte	0x03, 0x1b
        /*003e*/ 	.short	0x00ff


	//----- nvinfo : EIATTR_EXIT_INSTR_OFFSETS
	.align		4
        /*0040*/ 	.byte	0x04, 0x1c
        /*0042*/ 	.short	(.L_17 - .L_16)


	//   ....[0]....
.L_16:
        /*0044*/ 	.word	0x00000210


	//   ....[1]....
        /*0048*/ 	.word	0x00000230


	//----- nvinfo : EIATTR_REQNTID
	.align		4
.L_17:
        /*004c*/ 	.byte	0x04, 0x10
        /*004e*/ 	.short	(.L_19 - .L_18)
.L_18:
        /*0050*/ 	.word	0x00000080
        /*0054*/ 	.word	0x00000001
        /*0058*/ 	.word	0x00000001


	//----- nvinfo : EIATTR_CBANK_PARAM_SIZE
	.align		4
.L_19:
        /*005c*/ 	.byte	0x03, 0x19
        /*005e*/ 	.short	0x0014


	//----- nvinfo : EIATTR_PARAM_CBANK
	.align		4
        /*0060*/ 	.byte	0x04, 0x0a
        /*0062*/ 	.short	(.L_21 - .L_20)
	.align		4
.L_20:
        /*0064*/ 	.word	index@(.nv.constant0.triton_poi_fused_mul_0)
        /*0068*/ 	.short	0x0210
        /*006a*/ 	.short	0x0014


	//----- nvinfo : EIATTR_SW_WAR
	.align		4
.L_21:
        /*006c*/ 	.byte	0x04, 0x36
        /*006e*/ 	.short	(.L_23 - .L_22)
.L_22:
        /*0070*/ 	.word	0x00000008
.L_23:


//--------------------- .nv.callgraph             --------------------------
	.section	.nv.callgraph,"",@"SHT_CUDA_CALLGRAPH"
	.align	4
	.sectionentsize	8
	.align		4
        /*0000*/ 	.word	0x00000000
	.align		4
        /*0004*/ 	.word	0xffffffff
	.align		4
        /*0008*/ 	.word	0x00000000
	.align		4
        /*000c*/ 	.word	0xfffffffe
	.align		4
        /*0010*/ 	.word	0x00000000
	.align		4
        /*0014*/ 	.word	0xfffffffd
	.align		4
        /*0018*/ 	.word	0x00000000
	.align		4
        /*001c*/ 	.word	0xfffffffc


//--------------------- .text.triton_poi_fused_mul_0 --------------------------
	.section	.text.triton_poi_fused_mul_0,"ax",@progbits
	.align	128
        .global         triton_poi_fused_mul_0
        .type           triton_poi_fused_mul_0,@function
        .size           triton_poi_fused_mul_0,(.L_x_1 - triton_poi_fused_mul_0)
        .other          triton_poi_fused_mul_0,@"STO_CUDA_ENTRY STV_DEFAULT"
triton_poi_fused_mul_0:
.text.triton_poi_fused_mul_0:
[----:B------:R-:W0:Y:S02]  /*0000*/  LDC R1, c[0x0][0x28] ;  /* 0x00000a00ff017b82 */ /* 0x000e240000000800 */
[----:B------:R-:W1:Y:S01]  /*0010*/  S2R R0, SR_TID.X ;  /* 0x0000000000007919 */ /* 0x000e620000002100 */
[----:B------:R-:W2:Y:S01]  /*0020*/  LDC.64 R2, c[0x0][0x210] ;  /* 0x00008400ff027b82 */ /* 0x000ea20000000a00 */
[----:B------:R-:W-:Y:S02]  /*0030*/  CS2R R10, SRZ ;  /* 0x00000000000a7805 */ /* 0x000fe4000001ff00 */
[----:B------:R-:W-:Y:S01]  /*0040*/  CS2R R12, SRZ ;  /* 0x00000000000c7805 */ /* 0x000fe2000001ff00 */
[----:B------:R-:W3:Y:S01]  /*0050*/  S2R R9, SR_CTAID.X ;  /* 0x0000000000097919 */ /* 0x000ee20000002500 */
[----:B------:R-:W-:Y:S01]  /*0060*/  ULDC.64 UR4, c[0x0][0x208] ;  /* 0x0000820000047ab9 */ /* 0x000fe20000000a00 */
[----:B-1----:R-:W-:Y:S01]  /*0070*/  IMAD.SHL.U32 R0, R0, 0x2, RZ ;  /* 0x0000000200007824 */ /* 0x002fe200078e00ff */
[----:B---3--:R-:W-:-:S04]  /*0080*/  SHF.R.S32.HI R4, RZ, 0x17, R9 ;  /* 0x00000017ff047819 */ /* 0x008fc80000011409 */
[----:B------:R-:W-:-:S05]  /*0090*/  LOP3.LUT R0, R0, 0xfe, RZ, 0xc0, !PT ;  /* 0x000000fe00007812 */ /* 0x000fca00078ec0ff */
[----:B------:R-:W-:Y:S01]  /*00a0*/  IMAD R9, R9, 0x100, R0 ;  /* 0x0000010009097824 */ /* 0x000fe200078e0200 */
[----:B------:R-:W-:-:S04]  /*00b0*/  SGXT R0, R4, 0x1 ;  /* 0x000000010400781a */ /* 0x000fc80000000200 */
[----:B------:R-:W-:Y:S02]  /*00c0*/  SHF.R.S32.HI R6, RZ, 0x1f, R9 ;  /* 0x0000001fff067819 */ /* 0x000fe40000011409 */
[-C--:B------:R-:W-:Y:S02]  /*00d0*/  LEA.HI R4, R0, R9.reuse, RZ, 0x2 ;  /* 0x0000000900047211 */ /* 0x080fe400078f10ff */
[-C--:B------:R-:W-:Y:S02]  /*00e0*/  LEA.HI R6, R6, R9.reuse, RZ, 0x4 ;  /* 0x0000000906067211 */ /* 0x080fe400078f20ff */
[----:B------:R-:W-:Y:S02]  /*00f0*/  LOP3.LUT R4, R4, 0xfffffffc, RZ, 0xc0, !PT ;  /* 0xfffffffc04047812 */ /* 0x000fe400078ec0ff */
[----:B------:R-:W-:Y:S02]  /*0100*/  LEA.HI R0, R0, R9, RZ, 0x6 ;  /* 0x0000000900007211 */ /* 0x000fe400078f30ff */
[----:B------:R-:W-:Y:S01]  /*0110*/  LOP3.LUT R8, R6, 0xfffffff0, RZ, 0xc0, !PT ;  /* 0xfffffff006087812 */ /* 0x000fe200078ec0ff */
[----:B------:R-:W-:Y:S01]  /*0120*/  IMAD.IADD R4, R9, 0x1, -R4 ;  /* 0x0000000109047824 */ /* 0x000fe200078e0a04 */
[----:B------:R-:W-:-:S02]  /*0130*/  SHF.R.S32.HI R5, RZ, 0x4, R6 ;  /* 0x00000004ff057819 */ /* 0x000fc40000011406 */
[----:B------:R-:W-:Y:S01]  /*0140*/  SHF.R.S32.HI R0, RZ, 0x6, R0 ;  /* 0x00000006ff007819 */ /* 0x000fe20000011400 */
[C---:B------:R-:W-:Y:S01]  /*0150*/  IMAD.IADD R7, R9.reuse, 0x1, -R8 ;  /* 0x0000000109077824 */ /* 0x040fe200078e0a08 */
[----:B------:R-:W-:Y:S01]  /*0160*/  ISETP.GE.AND P0, PT, R9, 0x100, PT ;  /* 0x000001000900780c */ /* 0x000fe20003f06270 */
[----:B------:R-:W-:Y:S02]  /*0170*/  IMAD R5, R5, 0x4, R4 ;  /* 0x0000000405057824 */ /* 0x000fe400078e0204 */
[----:B------:R-:W-:Y:S02]  /*0180*/  IMAD R7, R0, 0x10, R7 ;  /* 0x0000001000077824 */ /* 0x000fe400078e0207 */
[----:B--2---:R-:W-:-:S04]  /*0190*/  IMAD.WIDE R4, R5, 0x4, R2 ;  /* 0x0000000405047825 */ /* 0x004fc800078e0202 */
[----:B------:R-:W-:Y:S02]  /*01a0*/  IMAD.WIDE R2, R7, 0x4, R2 ;  /* 0x0000000407027825 */ /* 0x000fe400078e0202 */
[----:B------:R-:W1:Y:S02]  /*01b0*/  LDC.64 R6, c[0x0][0x218] ;  /* 0x00008600ff067b82 */ /* 0x000e640000000a00 */
[----:B------:R-:W2:Y:S04]  /*01c0*/  @!P0 LDG.E.EL.64 R10, desc[UR4][R4.64] ;  /* 0x00000004040a8981 */ /* 0x000ea8000c2e1b00 */
[----:B------:R-:W2:Y:S01]  /*01d0*/  @!P0 LDG.E.EL.64 R12, desc[UR4][R2.64] ;  /* 0x00000004020c8981 */ /* 0x000ea2000c2e1b00 */
[----:B-1----:R-:W-:-:S04]  /*01e0*/  IMAD.WIDE R6, R9, 0x4, R6 ;  /* 0x0000000409067825 */ /* 0x002fc800078e0206 */
[----:B--2---:R-:W-:Y:S01]  /*01f0*/  FMUL R10, R12, R10 ;  /* 0x0000000a0c0a7220 */ /* 0x004fe20000400000 */
[----:B------:R-:W-:Y:S01]  /*0200*/  FMUL R11, R13, R11 ;  /* 0x0000000b0d0b7220 */ /* 0x000fe20000400000 */
[----:B------:R-:W-:Y:S06]  /*0210*/  @P0 EXIT ;  /* 0x000000000000094d */ /* 0x000fec0003800000 */
[----:B------:R-:W-:Y:S01]  /*0220*/  STG.E.64 desc[UR4][R6.64], R10 ;  /* 0x0000000a06007986 */ /* 0x000fe2000c101b04 */
[----:B------:R-:W-:Y:S05]  /*0230*/  EXIT ;  /* 0x000000000000794d */ /* 0x000fea0003800000 */
.L_x_0:
[----:B------:R-:W-:-:S00]  /*0240*/  BRA `(.L_x_0) ;  /* 0xfffffffc00fc7947 */ /* 0x000fc0000383ffff */
[----:B------:R-:W-:-:S00]  /*0250*/  NOP ;  /* 0x0000000000007918 */ /* 0x000fc00000000000 */
        /* <DEDUP_REMOVED lines=10> */
.L_x_1:


//--------------------- .nv.constant0.triton_poi_fused_mul_0 --------------------------
	.section	.nv.constant0.triton_poi_fused_mul_0,"a",@progbits
	.sectionflags	@""
	.align	4
.nv.constant0.triton_poi_fused_mul_0:
	.zero		548
